//
// Generated by NVIDIA NVVM Compiler
//
// Compiler Build ID: CL-36424714
// Cuda compilation tools, release 13.0, V13.0.88
// Based on NVVM 20.0.0
//

.version 9.0
.target sm_100
.address_size 64

	// .globl	_Z5conv3PiS_

.visible .entry _Z5conv3PiS_(
	.param .u64 .ptr .align 1 _Z5conv3PiS__param_0,
	.param .u64 .ptr .align 1 _Z5conv3PiS__param_1
)
{
	.reg .pred 	%p<12>;
	.reg .b32 	%r<13>;
	.reg .b64 	%rd<20>;

	ld.param.u64 	%rd4, [_Z5conv3PiS__param_0];
	ld.param.u64 	%rd5, [_Z5conv3PiS__param_1];
	cvta.to.global.u64 	%rd1, %rd5;
	cvta.to.global.u64 	%rd2, %rd4;
	ld.global.u32 	%r1, [%rd2];
	ld.global.u32 	%r11, [%rd1];
	setp.ne.s32 	%p1, %r1, %r11;
	@%p1 bra 	$L__BB0_13;
	setp.eq.s32 	%p2, %r1, 0;
	mov.b64 	%rd19, 0;
	@%p2 bra 	$L__BB0_12;
	bar.sync 	0;
	st.global.u32 	[%rd1], %r1;
	ld.global.u32 	%r2, [%rd2+4];
	setp.eq.s32 	%p3, %r2, 1;
	mov.b64 	%rd19, 1;
	@%p3 bra 	$L__BB0_12;
	bar.sync 	0;
	st.global.u32 	[%rd1+4], %r2;
	ld.global.u32 	%r3, [%rd2+8];
	setp.eq.s32 	%p4, %r3, 2;
	mov.b64 	%rd19, 2;
	@%p4 bra 	$L__BB0_12;
	bar.sync 	0;
	st.global.u32 	[%rd1+8], %r3;
	ld.global.u32 	%r4, [%rd2+12];
	setp.eq.s32 	%p5, %r4, 3;
	mov.b64 	%rd19, 3;
	@%p5 bra 	$L__BB0_12;
	bar.sync 	0;
	st.global.u32 	[%rd1+12], %r4;
	ld.global.u32 	%r5, [%rd2+16];
	setp.eq.s32 	%p6, %r5, 4;
	mov.b64 	%rd19, 4;
	@%p6 bra 	$L__BB0_12;
	bar.sync 	0;
	st.global.u32 	[%rd1+16], %r5;
	ld.global.u32 	%r6, [%rd2+20];
	setp.eq.s32 	%p7, %r6, 5;
	mov.b64 	%rd19, 5;
	@%p7 bra 	$L__BB0_12;
	bar.sync 	0;
	st.global.u32 	[%rd1+20], %r6;
	ld.global.u32 	%r7, [%rd2+24];
	setp.eq.s32 	%p8, %r7, 6;
	mov.b64 	%rd19, 6;
	@%p8 bra 	$L__BB0_12;
	bar.sync 	0;
	st.global.u32 	[%rd1+24], %r7;
	ld.global.u32 	%r8, [%rd2+28];
	setp.eq.s32 	%p9, %r8, 7;
	mov.b64 	%rd19, 7;
	@%p9 bra 	$L__BB0_12;
	bar.sync 	0;
	st.global.u32 	[%rd1+28], %r8;
	ld.global.u32 	%r9, [%rd2+32];
	setp.eq.s32 	%p10, %r9, 8;
	mov.b64 	%rd19, 8;
	@%p10 bra 	$L__BB0_12;
	bar.sync 	0;
	st.global.u32 	[%rd1+32], %r9;
	ld.global.u32 	%r10, [%rd2+36];
	setp.eq.s32 	%p11, %r10, 9;
	mov.b64 	%rd19, 9;
	@%p11 bra 	$L__BB0_12;
	bar.sync 	0;
	st.global.u32 	[%rd1+36], %r10;
	mov.b64 	%rd19, 10;
$L__BB0_12:
	bar.sync 	0;
	shl.b64 	%rd17, %rd19, 2;
	add.s64 	%rd18, %rd1, %rd17;
	mov.b32 	%r12, 31;
	st.global.u32 	[%rd18], %r12;
$L__BB0_13:
	ret;

}


// ===== COMPILED SASS (sm_100) =====

	.target	sm_100

	.elftype	@"ET_EXEC"


//--------------------- .note.nv.tkinfo           --------------------------
	.section	.note.nv.tkinfo,"",@"SHT_NOTE"
	.sectionflags	@"SHF_NOTE_NV_TKINFO"
	.tkinfo
        /*0018*/ 	.word	0x00000002
        /*0030*/ 	.string	""
        /*0030*/ 	.string	"ptxas"
        /*0030*/ 	.string	"Cuda compilation tools, release 13.0, V13.0.88"
        /*0030*/ 	.string	"Build cuda_13.0.r13.0/compiler.36424714_0"
        /*0030*/ 	.string	"-arch sm_100 -m 64 "



//--------------------- .note.nv.cuinfo           --------------------------
	.section	.note.nv.cuinfo,"",@"SHT_NOTE"
	.sectionflags	@"SHF_NOTE_NV_CUINFO"
        /*0018*/ 	.short	0x0002
        /*001a*/ 	.short	0x0064
        /*001c*/ 	.short	0x0082
	.zero		2


//--------------------- .nv.info                  --------------------------
	.section	.nv.info,"",@"SHT_CUDA_INFO"
	.align	4


	//----- nvinfo : EIATTR_REGCOUNT
	.align		4
        /*0000*/ 	.byte	0x04, 0x2f
        /*0002*/ 	.short	(.L_1 - .L_0)
	.align		4
.L_0:
        /*0004*/ 	.word	index@(_Z5conv3PiS_)
        /*0008*/ 	.word	0x0000000c


	//----- nvinfo : EIATTR_FRAME_SIZE
	.align		4
.L_1:
        /*000c*/ 	.byte	0x04, 0x11
        /*000e*/ 	.short	(.L_3 - .L_2)
	.align		4
.L_2:
        /*0010*/ 	.word	index@(_Z5conv3PiS_)
        /*0014*/ 	.word	0x00000000


	//----- nvinfo : EIATTR_MIN_STACK_SIZE
	.align		4
.L_3:
        /*0018*/ 	.byte	0x04, 0x12
        /*001a*/ 	.short	(.L_5 - .L_4)
	.align		4
.L_4:
        /*001c*/ 	.word	index@(_Z5conv3PiS_)
        /*0020*/ 	.word	0x00000000
.L_5:


//--------------------- .nv.compat                --------------------------
	.section	.nv.compat,"",@"SHT_CUDA_COMPAT_INFO"
	.align	4
        /*0000*/ 	.byte	0x02, 0x09, 0x00, 0x00, 0x02, 0x02, 0x01, 0x00, 0x02, 0x05, 0x05, 0x00, 0x03, 0x07, 0x01, 0x01
        /*0010*/ 	.byte	0x02, 0x03, 0x00, 0x00, 0x02, 0x06, 0x01, 0x00, 0x04, 0x0b, 0x08, 0x00, 0x09, 0x00, 0x00, 0x00
        /*0020*/ 	.byte	0x00, 0x00, 0x00, 0x00


//--------------------- .nv.info._Z5conv3PiS_     --------------------------
	.section	.nv.info._Z5conv3PiS_,"",@"SHT_CUDA_INFO"
	.sectionflags	@""
	.align	4


	//----- nvinfo : EIATTR_CUDA_API_VERSION
	.align		4
        /*0000*/ 	.byte	0x04, 0x37
        /*0002*/ 	.short	(.L_7 - .L_6)
.L_6:
        /*0004*/ 	.word	0x00000082


	//----- nvinfo : EIATTR_KPARAM_INFO
	.align		4
.L_7:
        /*0008*/ 	.byte	0x04, 0x17
        /*000a*/ 	.short	(.L_9 - .L_8)
.L_8:
        /*000c*/ 	.word	0x00000000
        /*0010*/ 	.short	0x0001
        /*0012*/ 	.short	0x0008
        /*0014*/ 	.byte	0x00, 0xf5, 0x21, 0x00


	//----- nvinfo : EIATTR_KPARAM_INFO
	.align		4
.L_9:
        /*0018*/ 	.byte	0x04, 0x17
        /*001a*/ 	.short	(.L_11 - .L_10)
.L_10:
        /*001c*/ 	.word	0x00000000
        /*0020*/ 	.short	0x0000
        /*0022*/ 	.short	0x0000
        /*0024*/ 	.byte	0x00, 0xf5, 0x21, 0x00


	//----- nvinfo : EIATTR_SPARSE_MMA_MASK
	.align		4
.L_11:
        /*0028*/ 	.byte	0x03, 0x50
        /*002a*/ 	.short	0x0000


	//----- nvinfo : EIATTR_MAXREG_COUNT
	.align		4
        /*002c*/ 	.byte	0x03, 0x1b
        /*002e*/ 	.short	0x00ff


	//----- nvinfo : EIATTR_NUM_BARRIERS
	.align		4
        /*0030*/ 	.byte	0x02, 0x4c
        /*0032*/ 	.byte	0x01
	.zero		1


	//----- nvinfo : EIATTR_MERCURY_ISA_VERSION
	.align		4
        /*0034*/ 	.byte	0x03, 0x5f
        /*0036*/ 	.short	0x0101


	//----- nvinfo : EIATTR_VRC_CTA_INIT_COUNT
	.align		4
        /*0038*/ 	.byte	0x02, 0x4a
	.zero		1
	.zero		1


	//----- nvinfo : EIATTR_EXIT_INSTR_OFFSETS
	.align		4
        /*003c*/ 	.byte	0x04, 0x1c
        /*003e*/ 	.short	(.L_13 - .L_12)


	//   ....[0]....
.L_12:
        /*0040*/ 	.word	0x00000070


	//   ....[1]....
        /*0044*/ 	.word	0x000004a0


	//----- nvinfo : EIATTR_CBANK_PARAM_SIZE
	.align		4
.L_13:
        /*0048*/ 	.byte	0x03, 0x19
        /*004a*/ 	.short	0x0010


	//----- nvinfo : EIATTR_PARAM_CBANK
	.align		4
        /*004c*/ 	.byte	0x04, 0x0a
        /*004e*/ 	.short	(.L_15 - .L_14)
	.align		4
.L_14:
        /*0050*/ 	.word	index@(.nv.constant0._Z5conv3PiS_)
        /*0054*/ 	.short	0x0380
        /*0056*/ 	.short	0x0010


	//----- nvinfo : EIATTR_SW_WAR
	.align		4
.L_15:
        /*0058*/ 	.byte	0x04, 0x36
        /*005a*/ 	.short	(.L_17 - .L_16)
.L_16:
        /*005c*/ 	.word	0x00000008
.L_17:


//--------------------- .nv.callgraph             --------------------------
	.section	.nv.callgraph,"",@"SHT_CUDA_CALLGRAPH"
	.align	4
	.sectionentsize	8
	.align		4
        /*0000*/ 	.word	0x00000000
	.align		4
        /*0004*/ 	.word	0xffffffff
	.align		4
        /*0008*/ 	.word	0x00000000
	.align		4
        /*000c*/ 	.word	0xfffffffe
	.align		4
        /*0010*/ 	.word	0x00000000
	.align		4
        /*0014*/ 	.word	0xfffffffd
	.align		4
        /*0018*/ 	.word	0x00000000
	.align		4
        /*001c*/ 	.word	0xfffffffc


//--------------------- .text._Z5conv3PiS_        --------------------------
	.section	.text._Z5conv3PiS_,"ax",@progbits
	.align	128
        .global         _Z5conv3PiS_
        .type           _Z5conv3PiS_,@function
        .size           _Z5conv3PiS_,(.L_x_2 - _Z5conv3PiS_)
        .other          _Z5conv3PiS_,@"STO_CUDA_ENTRY STV_DEFAULT"
_Z5conv3PiS_:
.text._Z5conv3PiS_:
[----:B------:R-:W-:Y:S08]  /*0000*/  LDC R1, c[0x0][0x37c] ;  /* 0x0000df00ff017b82 */ /* 0x000ff00000000800 */
[----:B------:R-:W0:Y:S01]  /*0010*/  LDC.64 R4, c[0x0][0x380] ;  /* 0x0000e000ff047b82 */ /* 0x000e220000000a00 */
[----:B------:R-:W0:Y:S07]  /*0020*/  LDCU.64 UR4, c[0x0][0x358] ;  /* 0x00006b00ff0477ac */ /* 0x000e2e0008000a00 */
[----:B------:R-:W1:Y:S01]  /*0030*/  LDC.64 R2, c[0x0][0x388] ;  /* 0x0000e200ff027b82 */ /* 0x000e620000000a00 */
[----:B0-----:R-:W2:Y:S04]  /*0040*/  LDG.E R7, desc[UR4][R4.64] ;  /* 0x0000000404077981 */ /* 0x001ea8000c1e1900 */
[----:B-1----:R-:W2:Y:S02]  /*0050*/  LDG.E R0, desc[UR4][R2.64] ;  /* 0x0000000402007981 */ /* 0x002ea4000c1e1900 */
[----:B--2---:R-:W-:-:S13]  /*0060*/  ISETP.NE.AND P0, PT, R7, R0, PT ;  /* 0x000000000700720c */ /* 0x004fda0003f05270 */
[----:B------:R-:W-:Y:S05]  /*0070*/  @P0 EXIT ;  /* 0x000000000000094d */ /* 0x000fea0003800000 */
[----:B------:R-:W-:Y:S01]  /*0080*/  ISETP.NE.AND P0, PT, R7, RZ, PT ;  /* 0x000000ff0700720c */ /* 0x000fe20003f05270 */
[----:B------:R-:W-:Y:S02]  /*0090*/  IMAD.MOV.U32 R0, RZ, RZ, RZ ;  /* 0x000000ffff007224 */ /* 0x000fe400078e00ff */
[----:B------:R-:W-:-:S10]  /*00a0*/  IMAD.MOV.U32 R6, RZ, RZ, RZ ;  /* 0x000000ffff067224 */ /* 0x000fd400078e00ff */
[----:B------:R-:W-:Y:S05]  /*00b0*/  @!P0 BRA `(.L_x_0) ;  /* 0x0000000000e08947 */ /* 0x000fea0003800000 */
[----:B------:R-:W-:Y:S06]  /*00c0*/  BAR.SYNC.DEFER_BLOCKING 0x0 ;  /* 0x0000000000007b1d */ /* 0x000fec0000010000 */
[----:B------:R0:W-:Y:S04]  /*00d0*/  STG.E desc[UR4][R2.64], R7 ;  /* 0x0000000702007986 */ /* 0x0001e8000c101904 */
[----:B------:R-:W2:Y:S01]  /*00e0*/  LDG.E R9, desc[UR4][R4.64+0x4] ;  /* 0x0000040404097981 */ /* 0x000ea2000c1e1900 */
[----:B------:R-:W-:Y:S01]  /*00f0*/  IMAD.MOV.U32 R0, RZ, RZ, 0x1 ;  /* 0x00000001ff007424 */ /* 0x000fe200078e00ff */
[----:B--2---:R-:W-:-:S13]  /*0100*/  ISETP.NE.AND P0, PT, R9, 0x1, PT ;  /* 0x000000010900780c */ /* 0x004fda0003f05270 */
[----:B0-----:R-:W-:Y:S05]  /*0110*/  @!P0 BRA `(.L_x_0) ;  /* 0x0000000000c88947 */ /* 0x001fea0003800000 */
        /* <DEDUP_REMOVED lines=47> */
[----:B------:R-:W-:Y:S01]  /*0410*/  @P0 BAR.SYNC.DEFER_BLOCKING 0x0 ;  /* 0x0000000000000b1d */ /* 0x000fe20000010000 */
[----:B------:R-:W-:-:S05]  /*0420*/  @P0 IMAD.MOV.U32 R0, RZ, RZ, 0xa ;  /* 0x0000000aff000424 */ /* 0x000fca00078e00ff */
[----:B------:R0:W-:Y:S02]  /*0430*/  @P0 STG.E desc[UR4][R2.64+0x24], R5 ;  /* 0x0000240502000986 */ /* 0x0001e4000c101904 */
.L_x_0:
[----:B0-----:R-:W0:Y:S01]  /*0440*/  LDC.64 R2, c[0x0][0x388] ;  /* 0x0000e200ff027b82 */ /* 0x001e220000000a00 */
[----:B------:R-:W-:-:S07]  /*0450*/  IMAD.MOV.U32 R5, RZ, RZ, 0x1f ;  /* 0x0000001fff057424 */ /* 0x000fce00078e00ff */
[----:B------:R-:W-:Y:S01]  /*0460*/  BAR.SYNC.DEFER_BLOCKING 0x0 ;  /* 0x0000000000007b1d */ /* 0x000fe20000010000 */
[----:B0-----:R-:W-:-:S04]  /*0470*/  LEA R2, P0, R0, R2, 0x2 ;  /* 0x0000000200027211 */ /* 0x001fc800078010ff */
[----:B------:R-:W-:-:S05]  /*0480*/  LEA.HI.X R3, R0, R3, R6, 0x2, P0 ;  /* 0x0000000300037211 */ /* 0x000fca00000f1406 */
[----:B------:R-:W-:Y:S01]  /*0490*/  STG.E desc[UR4][R2.64], R5 ;  /* 0x0000000502007986 */ /* 0x000fe2000c101904 */
[----:B------:R-:W-:Y:S05]  /*04a0*/  EXIT ;  /* 0x000000000000794d */ /* 0x000fea0003800000 */
.L_x_1:
[----:B------:R-:W-:-:S00]  /*04b0*/  BRA `(.L_x_1) ;  /* 0xfffffffc00fc7947 */ /* 0x000fc0000383ffff */
[----:B------:R-:W-:-:S00]  /*04c0*/  NOP ;  /* 0x0000000000007918 */ /* 0x000fc00000000000 */
        /* <DEDUP_REMOVED lines=11> */
.L_x_2:


//--------------------- .nv.shared.reserved.0     --------------------------
	.section	.nv.shared.reserved.0,"aw",@nobits
	.weak		__nv_reservedSMEM_offset_0_alias
	.size		__nv_reservedSMEM_offset_0_alias, 0, 64
	.other		__nv_reservedSMEM_offset_0_alias,@"STO_CUDA_RESERVED_SHARED STV_DEFAULT"
__nv_reservedSMEM_offset_0_alias:
	.zero		0
	.zero		64


//--------------------- .nv.constant0._Z5conv3PiS_ --------------------------
	.section	.nv.constant0._Z5conv3PiS_,"a",@progbits
	.sectionflags	@""
	.align	4
.nv.constant0._Z5conv3PiS_:
	.zero		912


//--------------------- SYMBOLS --------------------------

	.type		.nv.reservedSmem.offset0,@object
	.size		.nv.reservedSmem.offset0,0x4
